//
// Generated by NVIDIA NVVM Compiler
//
// Compiler Build ID: CL-36424714
// Cuda compilation tools, release 13.0, V13.0.88
// Based on NVVM 20.0.0
//

.version 9.0
.target sm_100
.address_size 64

	// .globl	_Z8functionPcPii

.visible .entry _Z8functionPcPii(
	.param .u64 .ptr .align 1 _Z8functionPcPii_param_0,
	.param .u64 .ptr .align 1 _Z8functionPcPii_param_1,
	.param .u32 _Z8functionPcPii_param_2
)
{
	.reg .pred 	%p<7>;
	.reg .b16 	%rs<11>;
	.reg .b32 	%r<47>;
	.reg .b64 	%rd<17>;

	ld.param.u64 	%rd4, [_Z8functionPcPii_param_0];
	ld.param.u64 	%rd5, [_Z8functionPcPii_param_1];
	cvta.to.global.u64 	%rd1, %rd4;
	cvta.to.global.u64 	%rd6, %rd5;
	mov.u32 	%r25, %tid.x;
	mul.wide.u32 	%rd7, %r25, 4;
	add.s64 	%rd8, %rd6, %rd7;
	ld.global.u32 	%r40, [%rd8];
	ld.global.u32 	%r39, [%rd8+4];
	add.s32 	%r42, %r39, -1;
	add.s32 	%r41, %r40, 1;
	setp.ge.s32 	%p1, %r41, %r42;
	@%p1 bra 	$L__BB0_8;
	add.s32 	%r26, %r39, -2;
	add.s32 	%r27, %r40, 2;
	max.s32 	%r28, %r26, %r27;
	sub.s32 	%r29, %r28, %r40;
	add.s32 	%r30, %r29, -2;
	setp.ne.s32 	%p2, %r30, 0;
	selp.u32 	%r31, 1, 0, %p2;
	selp.s32 	%r32, -1, 0, %p2;
	add.s32 	%r33, %r30, %r32;
	shr.u32 	%r34, %r33, 1;
	add.s32 	%r5, %r34, %r31;
	and.b32  	%r35, %r5, 3;
	setp.eq.s32 	%p3, %r35, 3;
	@%p3 bra 	$L__BB0_5;
	add.s32 	%r36, %r5, 1;
	and.b32  	%r37, %r36, 3;
	neg.s32 	%r38, %r37;
$L__BB0_3:
	.pragma "nounroll";
	cvt.s64.s32 	%rd9, %r41;
	add.s64 	%rd10, %rd1, %rd9;
	cvt.s64.s32 	%rd11, %r42;
	add.s64 	%rd12, %rd1, %rd11;
	ld.global.u8 	%rs1, [%rd10];
	ld.global.u8 	%rs2, [%rd12];
	st.global.u8 	[%rd10], %rs2;
	st.global.u8 	[%rd12], %rs1;
	add.s32 	%r42, %r42, -1;
	add.s32 	%r41, %r41, 1;
	add.s32 	%r40, %r40, 1;
	add.s32 	%r39, %r39, -1;
	add.s32 	%r38, %r38, 1;
	setp.ne.s32 	%p4, %r38, 0;
	@%p4 bra 	$L__BB0_3;
	add.s32 	%r41, %r40, 1;
	add.s32 	%r42, %r39, -1;
$L__BB0_5:
	setp.lt.u32 	%p5, %r5, 3;
	@%p5 bra 	$L__BB0_8;
	add.s64 	%rd2, %rd1, -1;
	add.s64 	%rd3, %rd1, 3;
$L__BB0_7:
	cvt.s64.s32 	%rd13, %r42;
	add.s64 	%rd14, %rd2, %rd13;
	cvt.s64.s32 	%rd15, %r41;
	add.s64 	%rd16, %rd3, %rd15;
	ld.global.u8 	%rs3, [%rd16+-3];
	ld.global.u8 	%rs4, [%rd14+1];
	st.global.u8 	[%rd16+-3], %rs4;
	st.global.u8 	[%rd14+1], %rs3;
	ld.global.u8 	%rs5, [%rd16+-2];
	ld.global.u8 	%rs6, [%rd14];
	st.global.u8 	[%rd16+-2], %rs6;
	st.global.u8 	[%rd14], %rs5;
	ld.global.u8 	%rs7, [%rd16+-1];
	ld.global.u8 	%rs8, [%rd14+-1];
	st.global.u8 	[%rd16+-1], %rs8;
	st.global.u8 	[%rd14+-1], %rs7;
	ld.global.u8 	%rs9, [%rd16];
	ld.global.u8 	%rs10, [%rd14+-2];
	st.global.u8 	[%rd16], %rs10;
	st.global.u8 	[%rd14+-2], %rs9;
	add.s32 	%r42, %r42, -4;
	add.s32 	%r41, %r41, 4;
	setp.lt.s32 	%p6, %r41, %r42;
	@%p6 bra 	$L__BB0_7;
$L__BB0_8:
	ret;

}


// ===== COMPILED SASS (sm_100) =====

	.target	sm_100

	.elftype	@"ET_EXEC"


//--------------------- .note.nv.tkinfo           --------------------------
	.section	.note.nv.tkinfo,"",@"SHT_NOTE"
	.sectionflags	@"SHF_NOTE_NV_TKINFO"
	.tkinfo
        /*0018*/ 	.word	0x00000002
        /*0030*/ 	.string	""
        /*0030*/ 	.string	"ptxas"
        /*0030*/ 	.string	"Cuda compilation tools, release 13.0, V13.0.88"
        /*0030*/ 	.string	"Build cuda_13.0.r13.0/compiler.36424714_0"
        /*0030*/ 	.string	"-arch sm_100 -m 64 "



//--------------------- .note.nv.cuinfo           --------------------------
	.section	.note.nv.cuinfo,"",@"SHT_NOTE"
	.sectionflags	@"SHF_NOTE_NV_CUINFO"
        /*0018*/ 	.short	0x0002
        /*001a*/ 	.short	0x0064
        /*001c*/ 	.short	0x0082
	.zero		2


//--------------------- .nv.info                  --------------------------
	.section	.nv.info,"",@"SHT_CUDA_INFO"
	.align	4


	//----- nvinfo : EIATTR_REGCOUNT
	.align		4
        /*0000*/ 	.byte	0x04, 0x2f
        /*0002*/ 	.short	(.L_1 - .L_0)
	.align		4
.L_0:
        /*0004*/ 	.word	index@(_Z8functionPcPii)
        /*0008*/ 	.word	0x00000018


	//----- nvinfo : EIATTR_FRAME_SIZE
	.align		4
.L_1:
        /*000c*/ 	.byte	0x04, 0x11
        /*000e*/ 	.short	(.L_3 - .L_2)
	.align		4
.L_2:
        /*0010*/ 	.word	index@(_Z8functionPcPii)
        /*0014*/ 	.word	0x00000000


	//----- nvinfo : EIATTR_MIN_STACK_SIZE
	.align		4
.L_3:
        /*0018*/ 	.byte	0x04, 0x12
        /*001a*/ 	.short	(.L_5 - .L_4)
	.align		4
.L_4:
        /*001c*/ 	.word	index@(_Z8functionPcPii)
        /*0020*/ 	.word	0x00000000
.L_5:


//--------------------- .nv.compat                --------------------------
	.section	.nv.compat,"",@"SHT_CUDA_COMPAT_INFO"
	.align	4
        /*0000*/ 	.byte	0x02, 0x09, 0x00, 0x00, 0x02, 0x02, 0x01, 0x00, 0x02, 0x05, 0x05, 0x00, 0x03, 0x07, 0x01, 0x01
        /*0010*/ 	.byte	0x02, 0x03, 0x00, 0x00, 0x02, 0x06, 0x01, 0x00, 0x04, 0x0b, 0x08, 0x00, 0x09, 0x00, 0x00, 0x00
        /*0020*/ 	.byte	0x00, 0x00, 0x00, 0x00


//--------------------- .nv.info._Z8functionPcPii --------------------------
	.section	.nv.info._Z8functionPcPii,"",@"SHT_CUDA_INFO"
	.sectionflags	@""
	.align	4


	//----- nvinfo : EIATTR_CUDA_API_VERSION
	.align		4
        /*0000*/ 	.byte	0x04, 0x37
        /*0002*/ 	.short	(.L_7 - .L_6)
.L_6:
        /*0004*/ 	.word	0x00000082


	//----- nvinfo : EIATTR_KPARAM_INFO
	.align		4
.L_7:
        /*0008*/ 	.byte	0x04, 0x17
        /*000a*/ 	.short	(.L_9 - .L_8)
.L_8:
        /*000c*/ 	.word	0x00000000
        /*0010*/ 	.short	0x0002
        /*0012*/ 	.short	0x0010
        /*0014*/ 	.byte	0x00, 0xf0, 0x11, 0x00


	//----- nvinfo : EIATTR_KPARAM_INFO
	.align		4
.L_9:
        /*0018*/ 	.byte	0x04, 0x17
        /*001a*/ 	.short	(.L_11 - .L_10)
.L_10:
        /*001c*/ 	.word	0x00000000
        /*0020*/ 	.short	0x0001
        /*0022*/ 	.short	0x0008
        /*0024*/ 	.byte	0x00, 0xf5, 0x21, 0x00


	//----- nvinfo : EIATTR_KPARAM_INFO
	.align		4
.L_11:
        /*0028*/ 	.byte	0x04, 0x17
        /*002a*/ 	.short	(.L_13 - .L_12)
.L_12:
        /*002c*/ 	.word	0x00000000
        /*0030*/ 	.short	0x0000
        /*0032*/ 	.short	0x0000
        /*0034*/ 	.byte	0x00, 0xf5, 0x21, 0x00


	//----- nvinfo : EIATTR_SPARSE_MMA_MASK
	.align		4
.L_13:
        /*0038*/ 	.byte	0x03, 0x50
        /*003a*/ 	.short	0x0000


	//----- nvinfo : EIATTR_MAXREG_COUNT
	.align		4
        /*003c*/ 	.byte	0x03, 0x1b
        /*003e*/ 	.short	0x00ff


	//----- nvinfo : EIATTR_MERCURY_ISA_VERSION
	.align		4
        /*0040*/ 	.byte	0x03, 0x5f
        /*0042*/ 	.short	0x0101


	//----- nvinfo : EIATTR_VRC_CTA_INIT_COUNT
	.align		4
        /*0044*/ 	.byte	0x02, 0x4a
	.zero		1
	.zero		1


	//----- nvinfo : EIATTR_EXIT_INSTR_OFFSETS
	.align		4
        /*0048*/ 	.byte	0x04, 0x1c
        /*004a*/ 	.short	(.L_15 - .L_14)


	//   ....[0]....
.L_14:
        /*004c*/ 	.word	0x000000a0


	//   ....[1]....
        /*0050*/ 	.word	0x00000360


	//   ....[2]....
        /*0054*/ 	.word	0x00000520


	//----- nvinfo : EIATTR_CRS_STACK_SIZE
	.align		4
.L_15:
        /*0058*/ 	.byte	0x04, 0x1e
        /*005a*/ 	.short	(.L_17 - .L_16)
.L_16:
        /*005c*/ 	.word	0x00000000


	//----- nvinfo : EIATTR_CBANK_PARAM_SIZE
	.align		4
.L_17:
        /*0060*/ 	.byte	0x03, 0x19
        /*0062*/ 	.short	0x0014


	//----- nvinfo : EIATTR_PARAM_CBANK
	.align		4
        /*0064*/ 	.byte	0x04, 0x0a
        /*0066*/ 	.short	(.L_19 - .L_18)
	.align		4
.L_18:
        /*0068*/ 	.word	index@(.nv.constant0._Z8functionPcPii)
        /*006c*/ 	.short	0x0380
        /*006e*/ 	.short	0x0014


	//----- nvinfo : EIATTR_SW_WAR
	.align		4
.L_19:
        /*0070*/ 	.byte	0x04, 0x36
        /*0072*/ 	.short	(.L_21 - .L_20)
.L_20:
        /*0074*/ 	.word	0x00000008
.L_21:


//--------------------- .nv.callgraph             --------------------------
	.section	.nv.callgraph,"",@"SHT_CUDA_CALLGRAPH"
	.align	4
	.sectionentsize	8
	.align		4
        /*0000*/ 	.word	0x00000000
	.align		4
        /*0004*/ 	.word	0xffffffff
	.align		4
        /*0008*/ 	.word	0x00000000
	.align		4
        /*000c*/ 	.word	0xfffffffe
	.align		4
        /*0010*/ 	.word	0x00000000
	.align		4
        /*0014*/ 	.word	0xfffffffd
	.align		4
        /*0018*/ 	.word	0x00000000
	.align		4
        /*001c*/ 	.word	0xfffffffc


//--------------------- .text._Z8functionPcPii    --------------------------
	.section	.text._Z8functionPcPii,"ax",@progbits
	.align	128
        .global         _Z8functionPcPii
        .type           _Z8functionPcPii,@function
        .size           _Z8functionPcPii,(.L_x_6 - _Z8functionPcPii)
        .other          _Z8functionPcPii,@"STO_CUDA_ENTRY STV_DEFAULT"
_Z8functionPcPii:
.text._Z8functionPcPii:
[----:B------:R-:W-:Y:S01]  /*0000*/  LDC R1, c[0x0][0x37c] ;  /* 0x0000df00ff017b82 */ /* 0x000fe20000000800 */
[----:B------:R-:W0:Y:S07]  /*0010*/  S2R R5, SR_TID.X ;  /* 0x0000000000057919 */ /* 0x000e2e0000002100 */
[----:B------:R-:W0:Y:S01]  /*0020*/  LDC.64 R2, c[0x0][0x388] ;  /* 0x0000e200ff027b82 */ /* 0x000e220000000a00 */
[----:B------:R-:W1:Y:S01]  /*0030*/  LDCU.64 UR4, c[0x0][0x358] ;  /* 0x00006b00ff0477ac */ /* 0x000e620008000a00 */
[----:B0-----:R-:W-:-:S05]  /*0040*/  IMAD.WIDE.U32 R2, R5, 0x4, R2 ;  /* 0x0000000405027825 */ /* 0x001fca00078e0002 */
[----:B-1----:R-:W2:Y:S04]  /*0050*/  LDG.E R0, desc[UR4][R2.64] ;  /* 0x0000000402007981 */ /* 0x002ea8000c1e1900 */
[----:B------:R-:W3:Y:S01]  /*0060*/  LDG.E R4, desc[UR4][R2.64+0x4] ;  /* 0x0000040402047981 */ /* 0x000ee2000c1e1900 */
[----:B--2---:R-:W-:Y:S02]  /*0070*/  VIADD R6, R0, 0x1 ;  /* 0x0000000100067836 */ /* 0x004fe40000000000 */
[----:B---3--:R-:W-:-:S05]  /*0080*/  VIADD R5, R4, 0xffffffff ;  /* 0xffffffff04057836 */ /* 0x008fca0000000000 */
[----:B------:R-:W-:-:S13]  /*0090*/  ISETP.GE.AND P0, PT, R6, R5, PT ;  /* 0x000000050600720c */ /* 0x000fda0003f06270 */
[----:B------:R-:W-:Y:S05]  /*00a0*/  @P0 EXIT ;  /* 0x000000000000094d */ /* 0x000fea0003800000 */
[----:B------:R-:W-:Y:S01]  /*00b0*/  IMAD.MOV.U32 R2, RZ, RZ, R0 ;  /* 0x000000ffff027224 */ /* 0x000fe200078e0000 */
[----:B------:R-:W0:Y:S01]  /*00c0*/  LDCU.64 UR6, c[0x0][0x380] ;  /* 0x00007000ff0677ac */ /* 0x000e220008000a00 */
[----:B------:R-:W-:Y:S01]  /*00d0*/  IMAD.MOV.U32 R8, RZ, RZ, R4 ;  /* 0x000000ffff087224 */ /* 0x000fe200078e0004 */
[----:B------:R-:W-:Y:S01]  /*00e0*/  BSSY.RECONVERGENT B0, `(.L_x_0) ;  /* 0x0000026000007945 */ /* 0x000fe20003800200 */
[----:B------:R-:W-:-:S05]  /*00f0*/  VIADD R3, R2, 0x2 ;  /* 0x0000000202037836 */ /* 0x000fca0000000000 */
[----:B------:R-:W-:-:S05]  /*0100*/  VIADDMNMX R3, R8, 0xfffffffe, R3, !PT ;  /* 0xfffffffe08037846 */ /* 0x000fca0007800103 */
[----:B------:R-:W-:-:S05]  /*0110*/  IMAD.IADD R3, R3, 0x1, -R2 ;  /* 0x0000000103037824 */ /* 0x000fca00078e0a02 */
[C---:B------:R-:W-:Y:S01]  /*0120*/  IADD3 R0, PT, PT, R3.reuse, -0x2, RZ ;  /* 0xfffffffe03007810 */ /* 0x040fe20007ffe0ff */
[----:B------:R-:W-:-:S03]  /*0130*/  VIADD R3, R3, 0xfffffffd ;  /* 0xfffffffd03037836 */ /* 0x000fc60000000000 */
[----:B------:R-:W-:-:S13]  /*0140*/  ISETP.NE.AND P0, PT, R0, RZ, PT ;  /* 0x000000ff0000720c */ /* 0x000fda0003f05270 */
[----:B------:R-:W-:-:S05]  /*0150*/  @!P0 IMAD.MOV R3, RZ, RZ, R0 ;  /* 0x000000ffff038224 */ /* 0x000fca00078e0200 */
[----:B------:R-:W-:-:S05]  /*0160*/  SHF.R.U32.HI R3, RZ, 0x1, R3 ;  /* 0x00000001ff037819 */ /* 0x000fca0000011603 */
[----:B------:R-:W-:Y:S02]  /*0170*/  VIADD R10, R3, 0x1 ;  /* 0x00000001030a7836 */ /* 0x000fe40000000000 */
[----:B------:R-:W-:Y:S01]  /*0180*/  @!P0 IMAD.MOV R10, RZ, RZ, R3 ;  /* 0x000000ffff0a8224 */ /* 0x000fe200078e0203 */
[----:B------:R-:W-:-:S04]  /*0190*/  MOV R3, R5 ;  /* 0x0000000500037202 */ /* 0x000fc80000000f00 */
[----:B------:R-:W-:-:S04]  /*01a0*/  LOP3.LUT R0, R10, 0x3, RZ, 0xc0, !PT ;  /* 0x000000030a007812 */ /* 0x000fc800078ec0ff */
[----:B------:R-:W-:Y:S01]  /*01b0*/  ISETP.NE.AND P0, PT, R0, 0x3, PT ;  /* 0x000000030000780c */ /* 0x000fe20003f05270 */
[----:B------:R-:W-:-:S12]  /*01c0*/  IMAD.MOV.U32 R0, RZ, RZ, R6 ;  /* 0x000000ffff007224 */ /* 0x000fd800078e0006 */
[----:B0-----:R-:W-:Y:S05]  /*01d0*/  @!P0 BRA `(.L_x_1) ;  /* 0x0000000000588947 */ /* 0x001fea0003800000 */
[----:B------:R-:W-:Y:S01]  /*01e0*/  VIADD R4, R10, 0x1 ;  /* 0x000000010a047836 */ /* 0x000fe20000000000 */
[----:B------:R-:W-:Y:S04]  /*01f0*/  BSSY.RECONVERGENT B1, `(.L_x_2) ;  /* 0x0000012000017945 */ /* 0x000fe80003800200 */
[----:B------:R-:W-:-:S05]  /*0200*/  LOP3.LUT R4, R4, 0x3, RZ, 0xc0, !PT ;  /* 0x0000000304047812 */ /* 0x000fca00078ec0ff */
[----:B------:R-:W-:-:S07]  /*0210*/  IMAD.MOV R9, RZ, RZ, -R4 ;  /* 0x000000ffff097224 */ /* 0x000fce00078e0a04 */
.L_x_3:
[C---:B0-----:R-:W-:Y:S02]  /*0220*/  IADD3 R6, P1, PT, R3.reuse, UR6, RZ ;  /* 0x0000000603067c10 */ /* 0x041fe4000ff3e0ff */
[C---:B------:R-:W-:Y:S02]  /*0230*/  IADD3 R4, P0, PT, R0.reuse, UR6, RZ ;  /* 0x0000000600047c10 */ /* 0x040fe4000ff1e0ff */
[----:B------:R-:W-:Y:S02]  /*0240*/  LEA.HI.X.SX32 R7, R3, UR7, 0x1, P1 ;  /* 0x0000000703077c11 */ /* 0x000fe400088f0eff */
[----:B------:R-:W-:-:S03]  /*0250*/  LEA.HI.X.SX32 R5, R0, UR7, 0x1, P0 ;  /* 0x0000000700057c11 */ /* 0x000fc600080f0eff */
[----:B------:R-:W2:Y:S04]  /*0260*/  LDG.E.U8 R13, desc[UR4][R6.64] ;  /* 0x00000004060d7981 */ /* 0x000ea8000c1e1100 */
[----:B------:R-:W3:Y:S01]  /*0270*/  LDG.E.U8 R11, desc[UR4][R4.64] ;  /* 0x00000004040b7981 */ /* 0x000ee2000c1e1100 */
[----:B------:R-:W-:Y:S01]  /*0280*/  VIADD R9, R9, 0x1 ;  /* 0x0000000109097836 */ /* 0x000fe20000000000 */
[----:B------:R-:W-:Y:S01]  /*0290*/  IADD3 R2, PT, PT, R2, 0x1, RZ ;  /* 0x0000000102027810 */ /* 0x000fe20007ffe0ff */
[----:B------:R-:W-:Y:S02]  /*02a0*/  VIADD R8, R8, 0xffffffff ;  /* 0xffffffff08087836 */ /* 0x000fe40000000000 */
[----:B------:R-:W-:Y:S01]  /*02b0*/  VIADD R3, R3, 0xffffffff ;  /* 0xffffffff03037836 */ /* 0x000fe20000000000 */
[----:B------:R-:W-:Y:S01]  /*02c0*/  ISETP.NE.AND P0, PT, R9, RZ, PT ;  /* 0x000000ff0900720c */ /* 0x000fe20003f05270 */
[----:B------:R-:W-:Y:S01]  /*02d0*/  VIADD R0, R0, 0x1 ;  /* 0x0000000100007836 */ /* 0x000fe20000000000 */
[----:B--2---:R0:W-:Y:S04]  /*02e0*/  STG.E.U8 desc[UR4][R4.64], R13 ;  /* 0x0000000d04007986 */ /* 0x0041e8000c101104 */
[----:B---3--:R0:W-:Y:S07]  /*02f0*/  STG.E.U8 desc[UR4][R6.64], R11 ;  /* 0x0000000b06007986 */ /* 0x0081ee000c101104 */
[----:B------:R-:W-:Y:S05]  /*0300*/  @P0 BRA `(.L_x_3) ;  /* 0xfffffffc00c40947 */ /* 0x000fea000383ffff */
[----:B------:R-:W-:Y:S05]  /*0310*/  BSYNC.RECONVERGENT B1 ;  /* 0x0000000000017941 */ /* 0x000fea0003800200 */
.L_x_2:
[----:B------:R-:W-:Y:S01]  /*0320*/  VIADD R0, R2, 0x1 ;  /* 0x0000000102007836 */ /* 0x000fe20000000000 */
[----:B------:R-:W-:-:S07]  /*0330*/  IADD3 R3, PT, PT, R8, -0x1, RZ ;  /* 0xffffffff08037810 */ /* 0x000fce0007ffe0ff */
.L_x_1:
[----:B------:R-:W-:Y:S05]  /*0340*/  BSYNC.RECONVERGENT B0 ;  /* 0x0000000000007941 */ /* 0x000fea0003800200 */
.L_x_0:
[----:B------:R-:W-:-:S13]  /*0350*/  ISETP.GE.U32.AND P0, PT, R10, 0x3, PT ;  /* 0x000000030a00780c */ /* 0x000fda0003f06070 */
[----:B------:R-:W-:Y:S05]  /*0360*/  @!P0 EXIT ;  /* 0x000000000000894d */ /* 0x000fea0003800000 */
.L_x_4:
[----:B01----:R-:W0:Y:S01]  /*0370*/  LDC.64 R6, c[0x0][0x380] ;  /* 0x0000e000ff067b82 */ /* 0x003e220000000a00 */
[----:B------:R-:W-:Y:S02]  /*0380*/  SHF.R.S32.HI R2, RZ, 0x1f, R3 ;  /* 0x0000001fff027819 */ /* 0x000fe40000011403 */
[----:B------:R-:W-:Y:S02]  /*0390*/  SHF.R.S32.HI R8, RZ, 0x1f, R0 ;  /* 0x0000001fff087819 */ /* 0x000fe40000011400 */
[--C-:B0-----:R-:W-:Y:S02]  /*03a0*/  IADD3 R4, P0, P1, R3, -0x1, R6.reuse ;  /* 0xffffffff03047810 */ /* 0x101fe4000791e006 */
[----:B------:R-:W-:Y:S02]  /*03b0*/  IADD3 R6, P2, P3, R0, 0x3, R6 ;  /* 0x0000000300067810 */ /* 0x000fe40007b5e006 */
[----:B------:R-:W-:Y:S02]  /*03c0*/  IADD3.X R5, PT, PT, R2, -0x1, R7, P0, P1 ;  /* 0xffffffff02057810 */ /* 0x000fe400007e2407 */
[----:B------:R-:W-:-:S03]  /*03d0*/  IADD3.X R7, PT, PT, R8, R7, RZ, P2, P3 ;  /* 0x0000000708077210 */ /* 0x000fc600017e64ff */
[----:B------:R-:W2:Y:S04]  /*03e0*/  LDG.E.U8 R11, desc[UR4][R4.64+0x1] ;  /* 0x00000104040b7981 */ /* 0x000ea8000c1e1100 */
[----:B------:R-:W3:Y:S04]  /*03f0*/  LDG.E.U8 R9, desc[UR4][R6.64+-0x3] ;  /* 0xfffffd0406097981 */ /* 0x000ee8000c1e1100 */
[----:B--2---:R0:W-:Y:S04]  /*0400*/  STG.E.U8 desc[UR4][R6.64+-0x3], R11 ;  /* 0xfffffd0b06007986 */ /* 0x0041e8000c101104 */
[----:B---3--:R1:W-:Y:S04]  /*0410*/  STG.E.U8 desc[UR4][R4.64+0x1], R9 ;  /* 0x0000010904007986 */ /* 0x0083e8000c101104 */
        /* <DEDUP_REMOVED lines=9> */
[----:B0-----:R-:W3:Y:S01]  /*04b0*/  LDG.E.U8 R11, desc[UR4][R6.64] ;  /* 0x00000004060b7981 */ /* 0x001ee2000c1e1100 */
[----:B------:R-:W-:-:S02]  /*04c0*/  VIADD R3, R3, 0xfffffffc ;  /* 0xfffffffc03037836 */ /* 0x000fc40000000000 */
[----:B------:R-:W-:-:S05]  /*04d0*/  VIADD R0, R0, 0x4 ;  /* 0x0000000400007836 */ /* 0x000fca0000000000 */
[----:B------:R-:W-:Y:S01]  /*04e0*/  ISETP.GE.AND P0, PT, R0, R3, PT ;  /* 0x000000030000720c */ /* 0x000fe20003f06270 */
[----:B--2---:R1:W-:Y:S04]  /*04f0*/  STG.E.U8 desc[UR4][R6.64], R21 ;  /* 0x0000001506007986 */ /* 0x0043e8000c101104 */
[----:B---3--:R1:W-:Y:S08]  /*0500*/  STG.E.U8 desc[UR4][R4.64+-0x2], R11 ;  /* 0xfffffe0b04007986 */ /* 0x0083f0000c101104 */
[----:B------:R-:W-:Y:S05]  /*0510*/  @!P0 BRA `(.L_x_4) ;  /* 0xfffffffc00948947 */ /* 0x000fea000383ffff */
[----:B------:R-:W-:Y:S05]  /*0520*/  EXIT ;  /* 0x000000000000794d */ /* 0x000fea0003800000 */
.L_x_5:
[----:B------:R-:W-:-:S00]  /*0530*/  BRA `(.L_x_5) ;  /* 0xfffffffc00fc7947 */ /* 0x000fc0000383ffff */
[----:B------:R-:W-:-:S00]  /*0540*/  NOP ;  /* 0x0000000000007918 */ /* 0x000fc00000000000 */
        /* <DEDUP_REMOVED lines=11> */
.L_x_6:


//--------------------- .nv.shared.reserved.0     --------------------------
	.section	.nv.shared.reserved.0,"aw",@nobits
	.weak		__nv_reservedSMEM_offset_0_alias
	.size		__nv_reservedSMEM_offset_0_alias, 0, 64
	.other		__nv_reservedSMEM_offset_0_alias,@"STO_CUDA_RESERVED_SHARED STV_DEFAULT"
__nv_reservedSMEM_offset_0_alias:
	.zero		0
	.zero		64


//--------------------- .nv.constant0._Z8functionPcPii --------------------------
	.section	.nv.constant0._Z8functionPcPii,"a",@progbits
	.sectionflags	@""
	.align	4
.nv.constant0._Z8functionPcPii:
	.zero		916


//--------------------- SYMBOLS --------------------------

	.type		.nv.reservedSmem.offset0,@object
	.size		.nv.reservedSmem.offset0,0x4
